//
// Generated by NVIDIA NVVM Compiler
//
// Compiler Build ID: CL-36424714
// Cuda compilation tools, release 13.0, V13.0.88
// Based on NVVM 20.0.0
//

.version 9.0
.target sm_100
.address_size 64

	// .globl	_Z12calculate_piPKfPi

.visible .entry _Z12calculate_piPKfPi(
	.param .u64 .ptr .align 1 _Z12calculate_piPKfPi_param_0,
	.param .u64 .ptr .align 1 _Z12calculate_piPKfPi_param_1
)
{
	.reg .pred 	%p<6>;
	.reg .b32 	%r<18>;
	.reg .b32 	%f<17>;
	.reg .b64 	%rd<15>;

	ld.param.u64 	%rd8, [_Z12calculate_piPKfPi_param_0];
	ld.param.u64 	%rd6, [_Z12calculate_piPKfPi_param_1];
	cvta.to.global.u64 	%rd9, %rd8;
	mov.u32 	%r4, %tid.x;
	mov.u32 	%r5, %ctaid.x;
	shl.b32 	%r6, %r5, 10;
	or.b32  	%r7, %r6, %r4;
	mul.lo.s32 	%r8, %r7, 200;
	mul.wide.u32 	%rd10, %r8, 4;
	add.s64 	%rd11, %rd10, %rd9;
	add.s64 	%rd13, %rd11, 16;
	mov.b32 	%r17, 0;
	mov.b64 	%rd14, -8;
$L__BB0_1:
	ld.global.f32 	%f1, [%rd13+-16];
	ld.global.f32 	%f2, [%rd13+-12];
	mul.f32 	%f3, %f2, %f2;
	fma.rn.f32 	%f4, %f1, %f1, %f3;
	setp.lt.f32 	%p1, %f4, 0f3F800000;
	selp.u32 	%r9, 1, 0, %p1;
	add.s32 	%r10, %r17, %r9;
	ld.global.f32 	%f5, [%rd13+-8];
	ld.global.f32 	%f6, [%rd13+-4];
	mul.f32 	%f7, %f6, %f6;
	fma.rn.f32 	%f8, %f5, %f5, %f7;
	setp.lt.f32 	%p2, %f8, 0f3F800000;
	selp.u32 	%r11, 1, 0, %p2;
	add.s32 	%r12, %r10, %r11;
	ld.global.f32 	%f9, [%rd13];
	ld.global.f32 	%f10, [%rd13+4];
	mul.f32 	%f11, %f10, %f10;
	fma.rn.f32 	%f12, %f9, %f9, %f11;
	setp.lt.f32 	%p3, %f12, 0f3F800000;
	selp.u32 	%r13, 1, 0, %p3;
	add.s32 	%r14, %r12, %r13;
	ld.global.f32 	%f13, [%rd13+8];
	ld.global.f32 	%f14, [%rd13+12];
	mul.f32 	%f15, %f14, %f14;
	fma.rn.f32 	%f16, %f13, %f13, %f15;
	setp.lt.f32 	%p4, %f16, 0f3F800000;
	selp.u32 	%r15, 1, 0, %p4;
	add.s32 	%r17, %r14, %r15;
	add.s64 	%rd14, %rd14, 8;
	add.s64 	%rd13, %rd13, 32;
	setp.lt.u64 	%p5, %rd14, 192;
	@%p5 bra 	$L__BB0_1;
	cvta.to.global.u64 	%rd12, %rd6;
	atom.global.add.u32 	%r16, [%rd12], %r17;
	ret;

}


// ===== COMPILED SASS (sm_100) =====

	.target	sm_100

	.elftype	@"ET_EXEC"


//--------------------- .note.nv.tkinfo           --------------------------
	.section	.note.nv.tkinfo,"",@"SHT_NOTE"
	.sectionflags	@"SHF_NOTE_NV_TKINFO"
	.tkinfo
        /*0018*/ 	.word	0x00000002
        /*0030*/ 	.string	""
        /*0030*/ 	.string	"ptxas"
        /*0030*/ 	.string	"Cuda compilation tools, release 13.0, V13.0.88"
        /*0030*/ 	.string	"Build cuda_13.0.r13.0/compiler.36424714_0"
        /*0030*/ 	.string	"-arch sm_100 -m 64 "



//--------------------- .note.nv.cuinfo           --------------------------
	.section	.note.nv.cuinfo,"",@"SHT_NOTE"
	.sectionflags	@"SHF_NOTE_NV_CUINFO"
        /*0018*/ 	.short	0x0002
        /*001a*/ 	.short	0x0064
        /*001c*/ 	.short	0x0082
	.zero		2


//--------------------- .nv.info                  --------------------------
	.section	.nv.info,"",@"SHT_CUDA_INFO"
	.align	4


	//----- nvinfo : EIATTR_REGCOUNT
	.align		4
        /*0000*/ 	.byte	0x04, 0x2f
        /*0002*/ 	.short	(.L_1 - .L_0)
	.align		4
.L_0:
        /*0004*/ 	.word	index@(_Z12calculate_piPKfPi)
        /*0008*/ 	.word	0x0000001e


	//----- nvinfo : EIATTR_FRAME_SIZE
	.align		4
.L_1:
        /*000c*/ 	.byte	0x04, 0x11
        /*000e*/ 	.short	(.L_3 - .L_2)
	.align		4
.L_2:
        /*0010*/ 	.word	index@(_Z12calculate_piPKfPi)
        /*0014*/ 	.word	0x00000000


	//----- nvinfo : EIATTR_MIN_STACK_SIZE
	.align		4
.L_3:
        /*0018*/ 	.byte	0x04, 0x12
        /*001a*/ 	.short	(.L_5 - .L_4)
	.align		4
.L_4:
        /*001c*/ 	.word	index@(_Z12calculate_piPKfPi)
        /*0020*/ 	.word	0x00000000
.L_5:


//--------------------- .nv.compat                --------------------------
	.section	.nv.compat,"",@"SHT_CUDA_COMPAT_INFO"
	.align	4
        /*0000*/ 	.byte	0x02, 0x09, 0x00, 0x00, 0x02, 0x02, 0x01, 0x00, 0x02, 0x05, 0x05, 0x00, 0x03, 0x07, 0x01, 0x01
        /*0010*/ 	.byte	0x02, 0x03, 0x00, 0x00, 0x02, 0x06, 0x01, 0x00, 0x04, 0x0b, 0x08, 0x00, 0x01, 0x00, 0x00, 0x00
        /*0020*/ 	.byte	0x00, 0x00, 0x00, 0x00


//--------------------- .nv.info._Z12calculate_piPKfPi --------------------------
	.section	.nv.info._Z12calculate_piPKfPi,"",@"SHT_CUDA_INFO"
	.sectionflags	@""
	.align	4


	//----- nvinfo : EIATTR_CUDA_API_VERSION
	.align		4
        /*0000*/ 	.byte	0x04, 0x37
        /*0002*/ 	.short	(.L_7 - .L_6)
.L_6:
        /*0004*/ 	.word	0x00000082


	//----- nvinfo : EIATTR_KPARAM_INFO
	.align		4
.L_7:
        /*0008*/ 	.byte	0x04, 0x17
        /*000a*/ 	.short	(.L_9 - .L_8)
.L_8:
        /*000c*/ 	.word	0x00000000
        /*0010*/ 	.short	0x0001
        /*0012*/ 	.short	0x0008
        /*0014*/ 	.byte	0x00, 0xf5, 0x21, 0x00


	//----- nvinfo : EIATTR_KPARAM_INFO
	.align		4
.L_9:
        /*0018*/ 	.byte	0x04, 0x17
        /*001a*/ 	.short	(.L_11 - .L_10)
.L_10:
        /*001c*/ 	.word	0x00000000
        /*0020*/ 	.short	0x0000
        /*0022*/ 	.short	0x0000
        /*0024*/ 	.byte	0x00, 0xf5, 0x21, 0x00


	//----- nvinfo : EIATTR_SPARSE_MMA_MASK
	.align		4
.L_11:
        /*0028*/ 	.byte	0x03, 0x50
        /*002a*/ 	.short	0x0000


	//----- nvinfo : EIATTR_MAXREG_COUNT
	.align		4
        /*002c*/ 	.byte	0x03, 0x1b
        /*002e*/ 	.short	0x00ff


	//----- nvinfo : EIATTR_MERCURY_ISA_VERSION
	.align		4
        /*0030*/ 	.byte	0x03, 0x5f
        /*0032*/ 	.short	0x0101


	//----- nvinfo : EIATTR_INT_WARP_WIDE_INSTR_OFFSETS
	.align		4
        /*0034*/ 	.byte	0x04, 0x31
        /*0036*/ 	.short	(.L_13 - .L_12)


	//   ....[0]....
.L_12:
        /*0038*/ 	.word	0x00001110


	//   ....[1]....
        /*003c*/ 	.word	0x00001130


	//----- nvinfo : EIATTR_VRC_CTA_INIT_COUNT
	.align		4
.L_13:
        /*0040*/ 	.byte	0x02, 0x4a
	.zero		1
	.zero		1


	//----- nvinfo : EIATTR_EXIT_INSTR_OFFSETS
	.align		4
        /*0044*/ 	.byte	0x04, 0x1c
        /*0046*/ 	.short	(.L_15 - .L_14)


	//   ....[0]....
.L_14:
        /*0048*/ 	.word	0x00001180


	//----- nvinfo : EIATTR_CBANK_PARAM_SIZE
	.align		4
.L_15:
        /*004c*/ 	.byte	0x03, 0x19
        /*004e*/ 	.short	0x0010


	//----- nvinfo : EIATTR_PARAM_CBANK
	.align		4
        /*0050*/ 	.byte	0x04, 0x0a
        /*0052*/ 	.short	(.L_17 - .L_16)
	.align		4
.L_16:
        /*0054*/ 	.word	index@(.nv.constant0._Z12calculate_piPKfPi)
        /*0058*/ 	.short	0x0380
        /*005a*/ 	.short	0x0010


	//----- nvinfo : EIATTR_SW_WAR
	.align		4
.L_17:
        /*005c*/ 	.byte	0x04, 0x36
        /*005e*/ 	.short	(.L_19 - .L_18)
.L_18:
        /*0060*/ 	.word	0x00000008
.L_19:


//--------------------- .nv.callgraph             --------------------------
	.section	.nv.callgraph,"",@"SHT_CUDA_CALLGRAPH"
	.align	4
	.sectionentsize	8
	.align		4
        /*0000*/ 	.word	0x00000000
	.align		4
        /*0004*/ 	.word	0xffffffff
	.align		4
        /*0008*/ 	.word	0x00000000
	.align		4
        /*000c*/ 	.word	0xfffffffe
	.align		4
        /*0010*/ 	.word	0x00000000
	.align		4
        /*0014*/ 	.word	0xfffffffd
	.align		4
        /*0018*/ 	.word	0x00000000
	.align		4
        /*001c*/ 	.word	0xfffffffc


//--------------------- .text._Z12calculate_piPKfPi --------------------------
	.section	.text._Z12calculate_piPKfPi,"ax",@progbits
	.align	128
        .global         _Z12calculate_piPKfPi
        .type           _Z12calculate_piPKfPi,@function
        .size           _Z12calculate_piPKfPi,(.L_x_2 - _Z12calculate_piPKfPi)
        .other          _Z12calculate_piPKfPi,@"STO_CUDA_ENTRY STV_DEFAULT"
_Z12calculate_piPKfPi:
.text._Z12calculate_piPKfPi:
[----:B------:R-:W-:Y:S01]  /*0000*/  LDC R1, c[0x0][0x37c] ;  /* 0x0000df00ff017b82 */ /* 0x000fe20000000800 */
[----:B------:R-:W0:Y:S07]  /*0010*/  S2R R0, SR_TID.X ;  /* 0x0000000000007919 */ /* 0x000e2e0000002100 */
[----:B------:R-:W1:Y:S01]  /*0020*/  S2UR UR4, SR_CTAID.X ;  /* 0x00000000000479c3 */ /* 0x000e620000002500 */
[----:B------:R-:W2:Y:S07]  /*0030*/  LDCU.64 UR6, c[0x0][0x358] ;  /* 0x00006b00ff0677ac */ /* 0x000eae0008000a00 */
[----:B------:R-:W3:Y:S01]  /*0040*/  LDC.64 R2, c[0x0][0x380] ;  /* 0x0000e000ff027b82 */ /* 0x000ee20000000a00 */
[----:B-1----:R-:W-:-:S06]  /*0050*/  USHF.L.U32 UR4, UR4, 0xa, URZ ;  /* 0x0000000a04047899 */ /* 0x002fcc00080006ff */
[----:B0-----:R-:W-:-:S05]  /*0060*/  LOP3.LUT R0, R0, UR4, RZ, 0xfc, !PT ;  /* 0x0000000400007c12 */ /* 0x001fca000f8efcff */
[----:B------:R-:W-:-:S04]  /*0070*/  IMAD R5, R0, 0xc8, RZ ;  /* 0x000000c800057824 */ /* 0x000fc800078e02ff */
[----:B---3--:R-:W-:-:S05]  /*0080*/  IMAD.WIDE.U32 R2, R5, 0x4, R2 ;  /* 0x0000000405027825 */ /* 0x008fca00078e0002 */
[----:B--2---:R-:W2:Y:S04]  /*0090*/  LDG.E R6, desc[UR6][R2.64+0xc] ;  /* 0x00000c0602067981 */ /* 0x004ea8000c1e1900 */
[----:B------:R-:W3:Y:S04]  /*00a0*/  LDG.E R5, desc[UR6][R2.64+0x8] ;  /* 0x0000080602057981 */ /* 0x000ee8000c1e1900 */
[----:B------:R-:W4:Y:S04]  /*00b0*/  LDG.E R4, desc[UR6][R2.64+0x4] ;  /* 0x0000040602047981 */ /* 0x000f28000c1e1900 */
[----:B------:R-:W5:Y:S04]  /*00c0*/  LDG.E R0, desc[UR6][R2.64] ;  /* 0x0000000602007981 */ /* 0x000f68000c1e1900 */
[----:B------:R-:W5:Y:S04]  /*00d0*/  LDG.E R8, desc[UR6][R2.64+0x14] ;  /* 0x0000140602087981 */ /* 0x000f68000c1e1900 */
[----:B------:R-:W5:Y:S04]  /*00e0*/  LDG.E R7, desc[UR6][R2.64+0x10] ;  /* 0x0000100602077981 */ /* 0x000f68000c1e1900 */
[----:B------:R-:W5:Y:S04]  /*00f0*/  LDG.E R10, desc[UR6][R2.64+0x1c] ;  /* 0x00001c06020a7981 */ /* 0x000f68000c1e1900 */
[----:B------:R-:W5:Y:S01]  /*0100*/  LDG.E R9, desc[UR6][R2.64+0x18] ;  /* 0x0000180602097981 */ /* 0x000f62000c1e1900 */
[----:B------:R-:W-:Y:S01]  /*0110*/  UMOV UR4, URZ ;  /* 0x000000ff00047c82 */ /* 0x000fe20008000000 */
[----:B------:R-:W-:Y:S01]  /*0120*/  UMOV UR5, URZ ;  /* 0x000000ff00057c82 */ /* 0x000fe20008000000 */
[----:B--2---:R-:W-:-:S04]  /*0130*/  FMUL R6, R6, R6 ;  /* 0x0000000606067220 */ /* 0x004fc80000400000 */
[----:B---3--:R-:W-:Y:S01]  /*0140*/  FFMA R6, R5, R5, R6 ;  /* 0x0000000505067223 */ /* 0x008fe20000000006 */
[----:B----4-:R-:W-:-:S04]  /*0150*/  FMUL R5, R4, R4 ;  /* 0x0000000404057220 */ /* 0x010fc80000400000 */
[----:B------:R-:W-:Y:S01]  /*0160*/  FSETP.GEU.AND P2, PT, R6, 1, PT ;  /* 0x3f8000000600780b */ /* 0x000fe20003f4e000 */
[----:B-----5:R-:W-:Y:S01]  /*0170*/  FFMA R5, R0, R0, R5 ;  /* 0x0000000000057223 */ /* 0x020fe20000000005 */
[----:B------:R-:W-:Y:S02]  /*0180*/  HFMA2 R0, -RZ, RZ, 0, 1.1920928955078125e-07 ;  /* 0x00000002ff007431 */ /* 0x000fe400000001ff */
[----:B------:R-:W-:Y:S01]  /*0190*/  SEL R4, RZ, 0x1, P2 ;  /* 0x00000001ff047807 */ /* 0x000fe20001000000 */
[----:B------:R-:W-:Y:S01]  /*01a0*/  FMUL R8, R8, R8 ;  /* 0x0000000808087220 */ /* 0x000fe20000400000 */
[----:B------:R-:W-:-:S03]  /*01b0*/  FSETP.GEU.AND P1, PT, R5, 1, PT ;  /* 0x3f8000000500780b */ /* 0x000fc60003f2e000 */
[----:B------:R-:W-:-:S04]  /*01c0*/  FFMA R8, R7, R7, R8 ;  /* 0x0000000707087223 */ /* 0x000fc80000000008 */
[----:B------:R-:W-:Y:S01]  /*01d0*/  @P2 IADD3 R0, PT, PT, RZ, 0x1, RZ ;  /* 0x00000001ff002810 */ /* 0x000fe20007ffe0ff */
[----:B------:R-:W-:Y:S01]  /*01e0*/  FMUL R10, R10, R10 ;  /* 0x0000000a0a0a7220 */ /* 0x000fe20000400000 */
[----:B------:R-:W-:-:S03]  /*01f0*/  FSETP.GEU.AND P0, PT, R8, 1, PT ;  /* 0x3f8000000800780b */ /* 0x000fc60003f0e000 */
[----:B------:R-:W-:Y:S01]  /*0200*/  FFMA R10, R9, R9, R10 ;  /* 0x00000009090a7223 */ /* 0x000fe2000000000a */
[----:B------:R-:W-:-:S04]  /*0210*/  @P1 IMAD.MOV R0, RZ, RZ, R4 ;  /* 0x000000ffff001224 */ /* 0x000fc800078e0204 */
[----:B------:R-:W-:Y:S02]  /*0220*/  FSETP.GEU.AND P1, PT, R10, 1, PT ;  /* 0x3f8000000a00780b */ /* 0x000fe40003f2e000 */
[----:B------:R-:W-:-:S03]  /*0230*/  IADD3 R4, PT, PT, R0, 0x1, RZ ;  /* 0x0000000100047810 */ /* 0x000fc60007ffe0ff */
[----:B------:R-:W-:Y:S02]  /*0240*/  @P0 IADD3 R4, PT, PT, R0, RZ, RZ ;  /* 0x000000ff00040210 */ /* 0x000fe40007ffe0ff */
[----:B------:R-:W-:-:S03]  /*0250*/  IADD3 R2, P0, PT, R2, 0x30, RZ ;  /* 0x0000003002027810 */ /* 0x000fc60007f1e0ff */
[C---:B------:R-:W-:Y:S01]  /*0260*/  VIADD R0, R4.reuse, 0x1 ;  /* 0x0000000104007836 */ /* 0x040fe20000000000 */
[----:B------:R-:W-:Y:S02]  /*0270*/  IADD3.X R3, PT, PT, RZ, R3, RZ, P0, !PT ;  /* 0x00000003ff037210 */ /* 0x000fe400007fe4ff */
[----:B------:R-:W-:-:S07]  /*0280*/  @P1 IADD3 R0, PT, PT, R4, RZ, RZ ;  /* 0x000000ff04001210 */ /* 0x000fce0007ffe0ff */
.L_x_0:
[----:B------:R-:W2:Y:S04]  /*0290*/  LDG.E R21, desc[UR6][R2.64+-0xc] ;  /* 0xfffff40602157981 */ /* 0x000ea8000c1e1900 */
[----:B------:R-:W3:Y:S04]  /*02a0*/  LDG.E R17, desc[UR6][R2.64+-0x10] ;  /* 0xfffff00602117981 */ /* 0x000ee8000c1e1900 */
[----:B------:R-:W4:Y:S04]  /*02b0*/  LDG.E R23, desc[UR6][R2.64+-0x4] ;  /* 0xfffffc0602177981 */ /* 0x000f28000c1e1900 */
[----:B------:R-:W5:Y:S04]  /*02c0*/  LDG.E R24, desc[UR6][R2.64+-0x8] ;  /* 0xfffff80602187981 */ /* 0x000f68000c1e1900 */
        /* <DEDUP_REMOVED lines=15> */
[----:B------:R-:W5:Y:S01]  /*03c0*/  LDG.E R20, desc[UR6][R2.64+0x38] ;  /* 0x0000380602147981 */ /* 0x000f62000c1e1900 */
[----:B--2---:R-:W-:-:S03]  /*03d0*/  FMUL R22, R21, R21 ;  /* 0x0000001515167220 */ /* 0x004fc60000400000 */
[----:B------:R-:W2:Y:S01]  /*03e0*/  LDG.E R21, desc[UR6][R2.64+0x44] ;  /* 0x0000440602157981 */ /* 0x000ea2000c1e1900 */
[----:B---3--:R-:W-:-:S03]  /*03f0*/  FFMA R17, R17, R17, R22 ;  /* 0x0000001111117223 */ /* 0x008fc60000000016 */
[----:B------:R-:W3:Y:S01]  /*0400*/  LDG.E R22, desc[UR6][R2.64+0x40] ;  /* 0x0000400602167981 */ /* 0x000ee2000c1e1900 */
[----:B----4-:R-:W-:Y:S01]  /*0410*/  FMUL R25, R23, R23 ;  /* 0x0000001717197220 */ /* 0x010fe20000400000 */
[----:B------:R-:W-:Y:S02]  /*0420*/  FSETP.GEU.AND P0, PT, R17, 1, PT ;  /* 0x3f8000001100780b */ /* 0x000fe40003f0e000 */
[----:B------:R-:W4:Y:S01]  /*0430*/  LDG.E R23, desc[UR6][R2.64+0x4c] ;  /* 0x00004c0602177981 */ /* 0x000f22000c1e1900 */
[----:B-----5:R-:W-:-:S03]  /*0440*/  FFMA R25, R24, R24, R25 ;  /* 0x0000001818197223 */ /* 0x020fc60000000019 */
[----:B------:R-:W5:Y:S01]  /*0450*/  LDG.E R24, desc[UR6][R2.64+0x48] ;  /* 0x0000480602187981 */ /* 0x000f62000c1e1900 */
[----:B------:R-:W-:Y:S01]  /*0460*/  FMUL R17, R16, R16 ;  /* 0x0000001010117220 */ /* 0x000fe20000400000 */
[----:B------:R-:W-:Y:S02]  /*0470*/  FSETP.GEU.AND P1, PT, R25, 1, PT ;  /* 0x3f8000001900780b */ /* 0x000fe40003f2e000 */
[----:B------:R-:W5:Y:S01]  /*0480*/  LDG.E R16, desc[UR6][R2.64+0x54] ;  /* 0x0000540602107981 */ /* 0x000f62000c1e1900 */
[----:B------:R-:W-:Y:S02]  /*0490*/  VIADD R25, R0, 0x1 ;  /* 0x0000000100197836 */ /* 0x000fe40000000000 */
[----:B------:R-:W-:Y:S02]  /*04a0*/  FFMA R14, R14, R14, R17 ;  /* 0x0000000e0e0e7223 */ /* 0x000fe40000000011 */
[----:B------:R-:W5:Y:S01]  /*04b0*/  LDG.E R17, desc[UR6][R2.64+0x50] ;  /* 0x0000500602117981 */ /* 0x000f62000c1e1900 */
[----:B------:R-:W-:Y:S01]  /*04c0*/  @P0 IADD3 R25, PT, PT, R0, RZ, RZ ;  /* 0x000000ff00190210 */ /* 0x000fe20007ffe0ff */
[----:B------:R-:W-:Y:S01]  /*04d0*/  FMUL R27, R13, R13 ;  /* 0x0000000d0d1b7220 */ /* 0x000fe20000400000 */
[----:B------:R-:W-:Y:S01]  /*04e0*/  FSETP.GEU.AND P0, PT, R14, 1, PT ;  /* 0x3f8000000e00780b */ /* 0x000fe20003f0e000 */
[----:B------:R-:W5:Y:S01]  /*04f0*/  LDG.E R0, desc[UR6][R2.64+0x5c] ;  /* 0x00005c0602007981 */ /* 0x000f62000c1e1900 */
[----:B------:R-:W-:Y:S01]  /*0500*/  IADD3 R13, PT, PT, R25, 0x1, RZ ;  /* 0x00000001190d7810 */ /* 0x000fe20007ffe0ff */
[----:B------:R-:W-:Y:S01]  /*0510*/  FFMA R27, R4, R4, R27 ;  /* 0x00000004041b7223 */ /* 0x000fe2000000001b */
[----:B------:R-:W-:Y:S01]  /*0520*/  @P1 IMAD.MOV R13, RZ, RZ, R25 ;  /* 0x000000ffff0d1224 */ /* 0x000fe200078e0219 */
[----:B------:R-:W5:Y:S01]  /*0530*/  LDG.E R4, desc[UR6][R2.64+0x58] ;  /* 0x0000580602047981 */ /* 0x000f62000c1e1900 */
[----:B------:R-:W-:-:S02]  /*0540*/  FMUL R25, R5, R5 ;  /* 0x0000000505197220 */ /* 0x000fc40000400000 */
[----:B------:R-:W-:Y:S01]  /*0550*/  FSETP.GEU.AND P1, PT, R27, 1, PT ;  /* 0x3f8000001b00780b */ /* 0x000fe20003f2e000 */
[----:B------:R-:W5:Y:S01]  /*0560*/  LDG.E R5, desc[UR6][R2.64+0x64] ;  /* 0x0000640602057981 */ /* 0x000f62000c1e1900 */
[----:B------:R-:W-:Y:S01]  /*0570*/  FFMA R25, R6, R6, R25 ;  /* 0x0000000606197223 */ /* 0x000fe20000000019 */
[C---:B------:R-:W-:Y:S02]  /*0580*/  IADD3 R14, PT, PT, R13.reuse, 0x1, RZ ;  /* 0x000000010d0e7810 */ /* 0x040fe40007ffe0ff */
[----:B------:R-:W5:Y:S01]  /*0590*/  LDG.E R6, desc[UR6][R2.64+0x60] ;  /* 0x0000600602067981 */ /* 0x000f62000c1e1900 */
[----:B------:R-:W-:Y:S01]  /*05a0*/  @P0 IADD3 R14, PT, PT, R13, RZ, RZ ;  /* 0x000000ff0d0e0210 */ /* 0x000fe20007ffe0ff */
[----:B------:R-:W-:Y:S01]  /*05b0*/  FMUL R27, R7, R7 ;  /* 0x00000007071b7220 */ /* 0x000fe20000400000 */
[----:B------:R-:W-:Y:S01]  /*05c0*/  FSETP.GEU.AND P0, PT, R25, 1, PT ;  /* 0x3f8000001900780b */ /* 0x000fe20003f0e000 */
[----:B------:R-:W5:Y:S02]  /*05d0*/  LDG.E R7, desc[UR6][R2.64+0x6c] ;  /* 0x00006c0602077981 */ /* 0x000f64000c1e1900 */
[----:B------:R-:W-:Y:S01]  /*05e0*/  FFMA R27, R8, R8, R27 ;  /* 0x00000008081b7223 */ /* 0x000fe2000000001b */
[C---:B------:R-:W-:Y:S01]  /*05f0*/  VIADD R13, R14.reuse, 0x1 ;  /* 0x000000010e0d7836 */ /* 0x040fe20000000000 */
[----:B------:R-:W5:Y:S01]  /*0600*/  LDG.E R8, desc[UR6][R2.64+0x68] ;  /* 0x0000680602087981 */ /* 0x000f62000c1e1900 */
[----:B------:R-:W-:Y:S01]  /*0610*/  FMUL R25, R9, R9 ;  /* 0x0000000909197220 */ /* 0x000fe20000400000 */
[----:B------:R-:W-:-:S02]  /*0620*/  @P1 IADD3 R13, PT, PT, R14, RZ, RZ ;  /* 0x000000ff0e0d1210 */ /* 0x000fc40007ffe0ff */
[----:B------:R-:W5:Y:S01]  /*0630*/  LDG.E R9, desc[UR6][R2.64+0x74] ;  /* 0x0000740602097981 */ /* 0x000f62000c1e1900 */
[----:B------:R-:W-:Y:S01]  /*0640*/  FSETP.GEU.AND P1, PT, R27, 1, PT ;  /* 0x3f8000001b00780b */ /* 0x000fe20003f2e000 */
[----:B------:R-:W-:Y:S01]  /*0650*/  FFMA R25, R10, R10, R25 ;  /* 0x0000000a0a197223 */ /* 0x000fe20000000019 */
[----:B------:R-:W-:Y:S01]  /*0660*/  IADD3 R14, PT, PT, R13, 0x1, RZ ;  /* 0x000000010d0e7810 */ /* 0x000fe20007ffe0ff */
[----:B------:R-:W5:Y:S01]  /*0670*/  LDG.E R10, desc[UR6][R2.64+0x70] ;  /* 0x00007006020a7981 */ /* 0x000f62000c1e1900 */
[----:B------:R-:W-:Y:S02]  /*0680*/  @P0 IMAD.MOV R14, RZ, RZ, R13 ;  /* 0x000000ffff0e0224 */ /* 0x000fe400078e020d */
[----:B------:R-:W-:Y:S02]  /*0690*/  FMUL R13, R11, R11 ;  /* 0x0000000b0b0d7220 */ /* 0x000fe40000400000 */
[----:B------:R-:W5:Y:S02]  /*06a0*/  LDG.E R11, desc[UR6][R2.64+0x7c] ;  /* 0x00007c06020b7981 */ /* 0x000f64000c1e1900 */
[----:B------:R-:W-:Y:S01]  /*06b0*/  FFMA R13, R12, R12, R13 ;  /* 0x0000000c0c0d7223 */ /* 0x000fe2000000000d */
[----:B------:R-:W-:Y:S01]  /*06c0*/  FSETP.GEU.AND P0, PT, R25, 1, PT ;  /* 0x3f8000001900780b */ /* 0x000fe20003f0e000 */
[----:B------:R-:W5:Y:S01]  /*06d0*/  LDG.E R12, desc[UR6][R2.64+0x78] ;  /* 0x00007806020c7981 */ /* 0x000f62000c1e1900 */
[----:B------:R-:W-:-:S02]  /*06e0*/  IADD3 R25, PT, PT, R14, 0x1, RZ ;  /* 0x000000010e197810 */ /* 0x000fc40007ffe0ff */
[----:B------:R-:W-:Y:S02]  /*06f0*/  @P1 IADD3 R25, PT, PT, R14, RZ, RZ ;  /* 0x000000ff0e191210 */ /* 0x000fe40007ffe0ff */
[----:B------:R-:W-:Y:S01]  /*0700*/  FSETP.GEU.AND P1, PT, R13, 1, PT ;  /* 0x3f8000000d00780b */ /* 0x000fe20003f2e000 */
[----:B------:R-:W5:Y:S04]  /*0710*/  LDG.E R14, desc[UR6][R2.64+0x80] ;  /* 0x00008006020e7981 */ /* 0x000f68000c1e1900 */
[----:B------:R-:W5:Y:S01]  /*0720*/  LDG.E R13, desc[UR6][R2.64+0x84] ;  /* 0x00008406020d7981 */ /* 0x000f62000c1e1900 */
[----:B------:R-:W-:-:S03]  /*0730*/  FMUL R27, R15, R15 ;  /* 0x0000000f0f1b7220 */ /* 0x000fc60000400000 */
[----:B------:R-:W5:Y:S01]  /*0740*/  LDG.E R15, desc[UR6][R2.64+0x8c] ;  /* 0x00008c06020f7981 */ /* 0x000f62000c1e1900 */
[----:B------:R-:W-:Y:S01]  /*0750*/  FFMA R27, R18, R18, R27 ;  /* 0x00000012121b7223 */ /* 0x000fe2000000001b */
[C---:B------:R-:W-:Y:S02]  /*0760*/  VIADD R26, R25.reuse, 0x1 ;  /* 0x00000001191a7836 */ /* 0x040fe40000000000 */
[----:B------:R-:W5:Y:S01]  /*0770*/  LDG.E R18, desc[UR6][R2.64+0x88] ;  /* 0x0000880602127981 */ /* 0x000f62000c1e1900 */
[----:B------:R-:W-:Y:S02]  /*0780*/  @P0 IADD3 R26, PT, PT, R25, RZ, RZ ;  /* 0x000000ff191a0210 */ /* 0x000fe40007ffe0ff */
[----:B------:R-:W-:Y:S01]  /*0790*/  FSETP.GEU.AND P0, PT, R27, 1, PT ;  /* 0x3f8000001b00780b */ /* 0x000fe20003f0e000 */
[----:B------:R-:W-:Y:S02]  /*07a0*/  FMUL R27, R19, R19 ;  /* 0x00000013131b7220 */ /* 0x000fe40000400000 */
[----:B------:R-:W5:Y:S02]  /*07b0*/  LDG.E R19, desc[UR6][R2.64+0x94] ;  /* 0x0000940602137981 */ /* 0x000f64000c1e1900 */
[----:B------:R-:W-:-:S02]  /*07c0*/  FFMA R27, R20, R20, R27 ;  /* 0x00000014141b7223 */ /* 0x000fc4000000001b */
[----:B------:R-:W5:Y:S01]  /*07d0*/  LDG.E R20, desc[UR6][R2.64+0x90] ;  /* 0x0000900602147981 */ /* 0x000f62000c1e1900 */
[----:B------:R-:W-:Y:S01]  /*07e0*/  IADD3 R25, PT, PT, R26, 0x1, RZ ;  /* 0x000000011a197810 */ /* 0x000fe20007ffe0ff */
[----:B------:R-:W-:Y:S01]  /*07f0*/  @P1 IMAD.MOV R25, RZ, RZ, R26 ;  /* 0x000000ffff191224 */ /* 0x000fe200078e021a */
[----:B------:R-:W-:Y:S01]  /*0800*/  FSETP.GEU.AND P1, PT, R27, 1, PT ;  /* 0x3f8000001b00780b */ /* 0x000fe20003f2e000 */
[----:B--2---:R-:W-:-:S04]  /*0810*/  FMUL R21, R21, R21 ;  /* 0x0000001515157220 */ /* 0x004fc80000400000 */
[----:B---3--:R-:W-:Y:S01]  /*0820*/  FFMA R22, R22, R22, R21 ;  /* 0x0000001616167223 */ /* 0x008fe20000000015 */
[C---:B------:R-:W-:Y:S02]  /*0830*/  IADD3 R21, PT, PT, R25.reuse, 0x1, RZ ;  /* 0x0000000119157810 */ /* 0x040fe40007ffe0ff */
[----:B------:R-:W-:Y:S01]  /*0840*/  @P0 IADD3 R21, PT, PT, R25, RZ, RZ ;  /* 0x000000ff19150210 */ /* 0x000fe20007ffe0ff */
[----:B----4-:R-:W-:Y:S01]  /*0850*/  FMUL R25, R23, R23 ;  /* 0x0000001717197220 */ /* 0x010fe20000400000 */
[----:B------:R-:W-:Y:S02]  /*0860*/  FSETP.GEU.AND P0, PT, R22, 1, PT ;  /* 0x3f8000001600780b */ /* 0x000fe40003f0e000 */
[----:B------:R-:W2:Y:S01]  /*0870*/  LDG.E R22, desc[UR6][R2.64+0x9c] ;  /* 0x00009c0602167981 */ /* 0x000ea2000c1e1900 */
[----:B-----5:R-:W-:Y:S01]  /*0880*/  FFMA R25, R24, R24, R25 ;  /* 0x0000001818197223 */ /* 0x020fe20000000019 */
[C---:B------:R-:W-:Y:S01]  /*0890*/  VIADD R23, R21.reuse, 0x1 ;  /* 0x0000000115177836 */ /* 0x040fe20000000000 */
[----:B------:R-:W-:Y:S01]  /*08a0*/  @P1 IADD3 R23, PT, PT, R21, RZ, RZ ;  /* 0x000000ff15171210 */ /* 0x000fe20007ffe0ff */
[----:B------:R-:W-:Y:S01]  /*08b0*/  FMUL R16, R16, R16 ;  /* 0x0000001010107220 */ /* 0x000fe20000400000 */
[----:B------:R-:W3:Y:S01]  /*08c0*/  LDG.E R21, desc[UR6][R2.64+0x98] ;  /* 0x0000980602157981 */ /* 0x000ee2000c1e1900 */
[----:B------:R-:W-:-:S02]  /*08d0*/  FSETP.GEU.AND P1, PT, R25, 1, PT ;  /* 0x3f8000001900780b */ /* 0x000fc40003f2e000 */
[----:B------:R-:W-:Y:S01]  /*08e0*/  FFMA R17, R17, R17, R16 ;  /* 0x0000001111117223 */ /* 0x000fe20000000010 */
[C---:B------:R-:W-:Y:S01]  /*08f0*/  IADD3 R24, PT, PT, R23.reuse, 0x1, RZ ;  /* 0x0000000117187810 */ /* 0x040fe20007ffe0ff */
[----:B------:R-:W4:Y:S01]  /*0900*/  LDG.E R16, desc[UR6][R2.64+0xa4] ;  /* 0x0000a40602107981 */ /* 0x000f22000c1e1900 */
[----:B------:R-:W-:Y:S01]  /*0910*/  @P0 IADD3 R24, PT, PT, R23, RZ, RZ ;  /* 0x000000ff17180210 */ /* 0x000fe20007ffe0ff */
[----:B------:R-:W-:Y:S02]  /*0920*/  FMUL R23, R0, R0 ;  /* 0x0000000000177220 */ /* 0x000fe40000400000 */
[----:B------:R-:W5:Y:S01]  /*0930*/  LDG.E R0, desc[UR6][R2.64+0xa0] ;  /* 0x0000a00602007981 */ /* 0x000f62000c1e1900 */
[----:B------:R-:W-:Y:S01]  /*0940*/  FSETP.GEU.AND P0, PT, R17, 1, PT ;  /* 0x3f8000001100780b */ /* 0x000fe20003f0e000 */
[----:B------:R-:W-:Y:S02]  /*0950*/  FFMA R23, R4, R4, R23 ;  /* 0x0000000404177223 */ /* 0x000fe40000000017 */
[----:B------:R-:W5:Y:S01]  /*0960*/  LDG.E R4, desc[UR6][R2.64+0xac] ;  /* 0x0000ac0602047981 */ /* 0x000f62000c1e1900 */
[----:B------:R-:W-:Y:S01]  /*0970*/  FMUL R25, R5, R5 ;  /* 0x0000000505197220 */ /* 0x000fe20000400000 */
[C---:B------:R-:W-:Y:S01]  /*0980*/  VIADD R17, R24.reuse, 0x1 ;  /* 0x0000000118117836 */ /* 0x040fe20000000000 */
[----:B------:R-:W-:Y:S01]  /*0990*/  @P1 IADD3 R17, PT, PT, R24, RZ, RZ ;  /* 0x000000ff18111210 */ /* 0x000fe20007ffe0ff */
[----:B------:R-:W5:Y:S01]  /*09a0*/  LDG.E R5, desc[UR6][R2.64+0xa8] ;  /* 0x0000a80602057981 */ /* 0x000f62000c1e1900 */
[----:B------:R-:W-:Y:S01]  /*09b0*/  FSETP.GEU.AND P1, PT, R23, 1, PT ;  /* 0x3f8000001700780b */ /* 0x000fe20003f2e000 */
[----:B------:R-:W-:-:S02]  /*09c0*/  FFMA R25, R6, R6, R25 ;  /* 0x0000000606197223 */ /* 0x000fc40000000019 */
[----:B------:R-:W5:Y:S01]  /*09d0*/  LDG.E R6, desc[UR6][R2.64+0xb4] ;  /* 0x0000b40602067981 */ /* 0x000f62000c1e1900 */
[----:B------:R-:W-:Y:S01]  /*09e0*/  FMUL R27, R7, R7 ;  /* 0x00000007071b7220 */ /* 0x000fe20000400000 */
[C---:B------:R-:W-:Y:S02]  /*09f0*/  IADD3 R23, PT, PT, R17.reuse, 0x1, RZ ;  /* 0x0000000111177810 */ /* 0x040fe40007ffe0ff */
[----:B------:R-:W5:Y:S01]  /*0a00*/  LDG.E R7, desc[UR6][R2.64+0xb0] ;  /* 0x0000b00602077981 */ /* 0x000f62000c1e1900 */
[----:B------:R-:W-:Y:S01]  /*0a10*/  @P0 IADD3 R23, PT, PT, R17, RZ, RZ ;  /* 0x000000ff11170210 */ /* 0x000fe20007ffe0ff */
[----:B------:R-:W-:Y:S01]  /*0a20*/  FFMA R27, R8, R8, R27 ;  /* 0x00000008081b7223 */ /* 0x000fe2000000001b */
[----:B------:R-:W-:Y:S01]  /*0a30*/  FSETP.GEU.AND P0, PT, R25, 1, PT ;  /* 0x3f8000001900780b */ /* 0x000fe20003f0e000 */
        /* <DEDUP_REMOVED lines=14> */
[----:B------:R-:W5:Y:S02]  /*0b20*/  LDG.E R12, desc[UR6][R2.64+0xcc] ;  /* 0x0000cc06020c7981 */ /* 0x000f64000c1e1900 */
[C---:B------:R-:W-:Y:S01]  /*0b30*/  VIADD R17, R23.reuse, 0x1 ;  /* 0x0000000117117836 */ /* 0x040fe20000000000 */
[----:B------:R-:W-:Y:S01]  /*0b40*/  @P1 IADD3 R17, PT, PT, R23, RZ, RZ ;  /* 0x000000ff17111210 */ /* 0x000fe20007ffe0ff */
[----:B------:R-:W5:Y:S01]  /*0b50*/  LDG.E R24, desc[UR6][R2.64+0xd4] ;  /* 0x0000d40602187981 */ /* 0x000f62000c1e1900 */
[----:B------:R-:W-:Y:S01]  /*0b60*/  FSETP.GEU.AND P1, PT, R27, 1, PT ;  /* 0x3f8000001b00780b */ /* 0x000fe20003f2e000 */
[----:B------:R-:W-:-:S02]  /*0b70*/  FMUL R25, R13, R13 ;  /* 0x0000000d0d197220 */ /* 0x000fc40000400000 */
[----:B------:R-:W5:Y:S02]  /*0b80*/  LDG.E R13, desc[UR6][R2.64+0xc8] ;  /* 0x0000c806020d7981 */ /* 0x000f64000c1e1900 */
[----:B------:R-:W-:Y:S01]  /*0b90*/  FFMA R25, R14, R14, R25 ;  /* 0x0000000e0e197223 */ /* 0x000fe20000000019 */
[C---:B------:R-:W-:Y:S01]  /*0ba0*/  IADD3 R23, PT, PT, R17.reuse, 0x1, RZ ;  /* 0x0000000111177810 */ /* 0x040fe20007ffe0ff */
[----:B------:R-:W5:Y:S01]  /*0bb0*/  LDG.E R14, desc[UR6][R2.64+0xd0] ;  /* 0x0000d006020e7981 */ /* 0x000f62000c1e1900 */
[----:B------:R-:W-:Y:S02]  /*0bc0*/  @P0 IADD3 R23, PT, PT, R17, RZ, RZ ;  /* 0x000000ff11170210 */ /* 0x000fe40007ffe0ff */
[----:B------:R-:W-:Y:S01]  /*0bd0*/  FSETP.GEU.AND P0, PT, R25, 1, PT ;  /* 0x3f8000001900780b */ /* 0x000fe20003f0e000 */
[----:B------:R-:W-:Y:S02]  /*0be0*/  FMUL R25, R15, R15 ;  /* 0x0000000f0f197220 */ /* 0x000fe40000400000 */
[----:B------:R-:W5:Y:S01]  /*0bf0*/  LDG.E R15, desc[UR6][R2.64+0xdc] ;  /* 0x0000dc06020f7981 */ /* 0x000f62000c1e1900 */
[C---:B------:R-:W-:Y:S01]  /*0c00*/  VIADD R17, R23.reuse, 0x1 ;  /* 0x0000000117117836 */ /* 0x040fe20000000000 */
[----:B------:R-:W-:-:S02]  /*0c10*/  @P1 IADD3 R17, PT, PT, R23, RZ, RZ ;  /* 0x000000ff17111210 */ /* 0x000fc40007ffe0ff */
[----:B------:R-:W5:Y:S01]  /*0c20*/  LDG.E R23, desc[UR6][R2.64+0xd8] ;  /* 0x0000d80602177981 */ /* 0x000f62000c1e1900 */
[----:B------:R-:W-:Y:S01]  /*0c30*/  FFMA R26, R18, R18, R25 ;  /* 0x00000012121a7223 */ /* 0x000fe20000000019 */
[C---:B------:R-:W-:Y:S02]  /*0c40*/  IADD3 R25, PT, PT, R17.reuse, 0x1, RZ ;  /* 0x0000000111197810 */ /* 0x040fe40007ffe0ff */
[----:B------:R-:W5:Y:S02]  /*0c50*/  LDG.E R18, desc[UR6][R2.64+0xe4] ;  /* 0x0000e40602127981 */ /* 0x000f64000c1e1900 */
[----:B------:R-:W-:Y:S01]  /*0c60*/  @P0 IADD3 R25, PT, PT, R17, RZ, RZ ;  /* 0x000000ff11190210 */ /* 0x000fe20007ffe0ff */
[----:B------:R-:W-:Y:S01]  /*0c70*/  FMUL R27, R19, R19 ;  /* 0x00000013131b7220 */ /* 0x000fe20000400000 */
[----:B------:R-:W5:Y:S04]  /*0c80*/  LDG.E R17, desc[UR6][R2.64+0xe0] ;  /* 0x0000e00602117981 */ /* 0x000f68000c1e1900 */
[----:B------:R-:W5:Y:S01]  /*0c90*/  LDG.E R19, desc[UR6][R2.64+0xec] ;  /* 0x0000ec0602137981 */ /* 0x000f62000c1e1900 */
[----:B------:R-:W-:-:S03]  /*0ca0*/  FFMA R27, R20, R20, R27 ;  /* 0x00000014141b7223 */ /* 0x000fc6000000001b */
[----:B------:R-:W5:Y:S01]  /*0cb0*/  LDG.E R20, desc[UR6][R2.64+0xe8] ;  /* 0x0000e80602147981 */ /* 0x000f62000c1e1900 */
[----:B------:R-:W-:Y:S02]  /*0cc0*/  FSETP.GEU.AND P0, PT, R26, 1, PT ;  /* 0x3f8000001a00780b */ /* 0x000fe40003f0e000 */
[----:B------:R-:W-:Y:S01]  /*0cd0*/  FSETP.GEU.AND P1, PT, R27, 1, PT ;  /* 0x3f8000001b00780b */ /* 0x000fe20003f2e000 */
[----:B------:R-:W-:-:S04]  /*0ce0*/  UIADD3 UR4, UP0, UPT, UR4, 0x40, URZ ;  /* 0x0000004004047890 */ /* 0x000fc8000ff1e0ff */
[----:B------:R-:W-:Y:S02]  /*0cf0*/  UIADD3.X UR5, UPT, UPT, URZ, UR5, URZ, UP0, !UPT ;  /* 0x00000005ff057290 */ /* 0x000fe400087fe4ff */
[----:B------:R-:W-:-:S04]  /*0d00*/  UISETP.GE.U32.AND UP0, UPT, UR4, 0xc0, UPT ;  /* 0x000000c00400788c */ /* 0x000fc8000bf06070 */
[----:B------:R-:W-:Y:S01]  /*0d10*/  UISETP.GE.U32.AND.EX UP0, UPT, UR5, URZ, UPT, UP0 ;  /* 0x000000ff0500728c */ /* 0x000fe2000bf06100 */
[----:B--2---:R-:W-:-:S04]  /*0d20*/  FMUL R22, R22, R22 ;  /* 0x0000001616167220 */ /* 0x004fc80000400000 */
[----:B---3--:R-:W-:Y:S01]  /*0d30*/  FFMA R22, R21, R21, R22 ;  /* 0x0000001515167223 */ /* 0x008fe20000000016 */
[C---:B------:R-:W-:Y:S01]  /*0d40*/  VIADD R21, R25.reuse, 0x1 ;  /* 0x0000000119157836 */ /* 0x040fe20000000000 */
[----:B------:R-:W-:Y:S01]  /*0d50*/  @P0 IADD3 R21, PT, PT, R25, RZ, RZ ;  /* 0x000000ff19150210 */ /* 0x000fe20007ffe0ff */
[----:B----4-:R-:W-:Y:S02]  /*0d60*/  FMUL R25, R16, R16 ;  /* 0x0000001010197220 */ /* 0x010fe40000400000 */
[----:B------:R-:W-:Y:S02]  /*0d70*/  FSETP.GEU.AND P0, PT, R22, 1, PT ;  /* 0x3f8000001600780b */ /* 0x000fe40003f0e000 */
[----:B-----5:R-:W-:Y:S01]  /*0d80*/  FFMA R25, R0, R0, R25 ;  /* 0x0000000000197223 */ /* 0x020fe20000000019 */
[C---:B------:R-:W-:Y:S02]  /*0d90*/  IADD3 R16, PT, PT, R21.reuse, 0x1, RZ ;  /* 0x0000000115107810 */ /* 0x040fe40007ffe0ff */
[----:B------:R-:W-:Y:S01]  /*0da0*/  @P1 IADD3 R16, PT, PT, R21, RZ, RZ ;  /* 0x000000ff15101210 */ /* 0x000fe20007ffe0ff */
[----:B------:R-:W-:Y:S01]  /*0db0*/  FMUL R4, R4, R4 ;  /* 0x0000000404047220 */ /* 0x000fe20000400000 */
[----:B------:R-:W-:-:S03]  /*0dc0*/  FSETP.GEU.AND P1, PT, R25, 1, PT ;  /* 0x3f8000001900780b */ /* 0x000fc60003f2e000 */
[----:B------:R-:W-:Y:S01]  /*0dd0*/  FFMA R4, R5, R5, R4 ;  /* 0x0000000505047223 */ /* 0x000fe20000000004 */
[----:B------:R-:W-:Y:S02]  /*0de0*/  VIADD R0, R16, 0x1 ;  /* 0x0000000110007836 */ /* 0x000fe40000000000 */
[----:B------:R-:W-:Y:S01]  /*0df0*/  FMUL R6, R6, R6 ;  /* 0x0000000606067220 */ /* 0x000fe20000400000 */
[----:B------:R-:W-:Y:S02]  /*0e00*/  @P0 IADD3 R0, PT, PT, R16, RZ, RZ ;  /* 0x000000ff10000210 */ /* 0x000fe40007ffe0ff */
[----:B------:R-:W-:Y:S01]  /*0e10*/  FSETP.GEU.AND P0, PT, R4, 1, PT ;  /* 0x3f8000000400780b */ /* 0x000fe20003f0e000 */
[----:B------:R-:W-:Y:S01]  /*0e20*/  FFMA R6, R7, R7, R6 ;  /* 0x0000000707067223 */ /* 0x000fe20000000006 */
        /* <DEDUP_REMOVED lines=14> */
[----:B------:R-:W-:Y:S02]  /*0f10*/  VIADD R0, R4, 0x1 ;  /* 0x0000000104007836 */ /* 0x000fe40000000000 */
[----:B------:R-:W-:Y:S01]  /*0f20*/  FMUL R5, R24, R24 ;  /* 0x0000001818057220 */ /* 0x000fe20000400000 */
[----:B------:R-:W-:Y:S01]  /*0f30*/  FFMA R12, R13, R13, R12 ;  /* 0x0000000d0d0c7223 */ /* 0x000fe2000000000c */
[----:B------:R-:W-:-:S04]  /*0f40*/  @P0 IADD3 R0, PT, PT, R4, RZ, RZ ;  /* 0x000000ff04000210 */ /* 0x000fc80007ffe0ff */
[----:B------:R-:W-:Y:S01]  /*0f50*/  FSETP.GEU.AND P0, PT, R12, 1, PT ;  /* 0x3f8000000c00780b */ /* 0x000fe20003f0e000 */
[----:B------:R-:W-:Y:S01]  /*0f60*/  FFMA R5, R14, R14, R5 ;  /* 0x0000000e0e057223 */ /* 0x000fe20000000005 */
[C---:B------:R-:W-:Y:S02]  /*0f70*/  IADD3 R4, PT, PT, R0.reuse, 0x1, RZ ;  /* 0x0000000100047810 */ /* 0x040fe40007ffe0ff */
[----:B------:R-:W-:Y:S01]  /*0f80*/  @P1 IADD3 R4, PT, PT, R0, RZ, RZ ;  /* 0x000000ff00041210 */ /* 0x000fe20007ffe0ff */
[----:B------:R-:W-:Y:S01]  /*0f90*/  FMUL R0, R15, R15 ;  /* 0x0000000f0f007220 */ /* 0x000fe20000400000 */
[----:B------:R-:W-:-:S03]  /*0fa0*/  FSETP.GEU.AND P1, PT, R5, 1, PT ;  /* 0x3f8000000500780b */ /* 0x000fc60003f2e000 */
[----:B------:R-:W-:Y:S01]  /*0fb0*/  FFMA R0, R23, R23, R0 ;  /* 0x0000001717007223 */ /* 0x000fe20000000000 */
[----:B------:R-:W-:-:S03]  /*0fc0*/  VIADD R5, R4, 0x1 ;  /* 0x0000000104057836 */ /* 0x000fc60000000000 */
[----:B------:R-:W-:Y:S01]  /*0fd0*/  @P0 IADD3 R5, PT, PT, R4, RZ, RZ ;  /* 0x000000ff04050210 */ /* 0x000fe20007ffe0ff */
[----:B------:R-:W-:Y:S01]  /*0fe0*/  FMUL R18, R18, R18 ;  /* 0x0000001212127220 */ /* 0x000fe20000400000 */
[----:B------:R-:W-:-:S03]  /*0ff0*/  FSETP.GEU.AND P0, PT, R0, 1, PT ;  /* 0x3f8000000000780b */ /* 0x000fc60003f0e000 */
[----:B------:R-:W-:Y:S01]  /*1000*/  FFMA R18, R17, R17, R18 ;  /* 0x0000001111127223 */ /* 0x000fe20000000012 */
[----:B------:R-:W-:Y:S01]  /*1010*/  IADD3 R0, PT, PT, R5, 0x1, RZ ;  /* 0x0000000105007810 */ /* 0x000fe20007ffe0ff */
[----:B------:R-:W-:Y:S01]  /*1020*/  FMUL R19, R19, R19 ;  /* 0x0000001313137220 */ /* 0x000fe20000400000 */
[----:B------:R-:W-:Y:S02]  /*1030*/  @P1 IADD3 R0, PT, PT, R5, RZ, RZ ;  /* 0x000000ff05001210 */ /* 0x000fe40007ffe0ff */
[----:B------:R-:W-:Y:S01]  /*1040*/  FSETP.GEU.AND P1, PT, R18, 1, PT ;  /* 0x3f8000001200780b */ /* 0x000fe20003f2e000 */
[----:B------:R-:W-:Y:S02]  /*1050*/  FFMA R19, R20, R20, R19 ;  /* 0x0000001414137223 */ /* 0x000fe40000000013 */
[C---:B------:R-:W-:Y:S02]  /*1060*/  VIADD R4, R0.reuse, 0x1 ;  /* 0x0000000100047836 */ /* 0x040fe40000000000 */
[----:B------:R-:W-:-:S02]  /*1070*/  @P0 IADD3 R4, PT, PT, R0, RZ, RZ ;  /* 0x000000ff00040210 */ /* 0x000fc40007ffe0ff */
[----:B------:R-:W-:Y:S02]  /*1080*/  FSETP.GEU.AND P0, PT, R19, 1, PT ;  /* 0x3f8000001300780b */ /* 0x000fe40003f0e000 */
[----:B------:R-:W-:-:S04]  /*1090*/  IADD3 R5, PT, PT, R4, 0x1, RZ ;  /* 0x0000000104057810 */ /* 0x000fc80007ffe0ff */
[----:B------:R-:W-:Y:S02]  /*10a0*/  @P1 IADD3 R5, PT, PT, R4, RZ, RZ ;  /* 0x000000ff04051210 */ /* 0x000fe40007ffe0ff */
[----:B------:R-:W-:-:S03]  /*10b0*/  IADD3 R2, P1, PT, R2, 0x100, RZ ;  /* 0x0000010002027810 */ /* 0x000fc60007f3e0ff */
[C---:B------:R-:W-:Y:S01]  /*10c0*/  VIADD R0, R5.reuse, 0x1 ;  /* 0x0000000105007836 */ /* 0x040fe20000000000 */
[----:B------:R-:W-:Y:S02]  /*10d0*/  IADD3.X R3, PT, PT, RZ, R3, RZ, P1, !PT ;  /* 0x00000003ff037210 */ /* 0x000fe40000ffe4ff */
[----:B------:R-:W-:Y:S01]  /*10e0*/  @P0 IADD3 R0, PT, PT, R5, RZ, RZ ;  /* 0x000000ff05000210 */ /* 0x000fe20007ffe0ff */
[----:B------:R-:W-:Y:S06]  /*10f0*/  BRA.U !UP0, `(.L_x_0) ;  /* 0xfffffff108647547 */ /* 0x000fec000b83ffff */
[----:B------:R-:W0:Y:S01]  /*1100*/  S2R R4, SR_LANEID ;  /* 0x0000000000047919 */ /* 0x000e220000000000 */
[----:B------:R-:W1:Y:S08]  /*1110*/  REDUX.SUM UR5, R0 ;  /* 0x00000000000573c4 */ /* 0x000e70000000c000 */
[----:B------:R-:W2:Y:S01]  /*1120*/  LDC.64 R2, c[0x0][0x388] ;  /* 0x0000e200ff027b82 */ /* 0x000ea20000000a00 */
[----:B------:R-:W-:-:S02]  /*1130*/  VOTEU.ANY UR4, UPT, PT ;  /* 0x0000000000047886 */ /* 0x000fc400038e0100 */
[----:B------:R-:W-:Y:S01]  /*1140*/  UFLO.U32 UR4, UR4 ;  /* 0x00000004000472bd */ /* 0x000fe200080e0000 */
[----:B-1----:R-:W-:-:S05]  /*1150*/  MOV R5, UR5 ;  /* 0x0000000500057c02 */ /* 0x002fca0008000f00 */
[----:B0-----:R-:W-:-:S13]  /*1160*/  ISETP.EQ.U32.AND P0, PT, R4, UR4, PT ;  /* 0x0000000404007c0c */ /* 0x001fda000bf02070 */
[----:B--2---:R-:W-:Y:S01]  /*1170*/  @P0 REDG.E.ADD.STRONG.GPU desc[UR6][R2.64], R5 ;  /* 0x000000050200098e */ /* 0x004fe2000c12e106 */
[----:B------:R-:W-:Y:S05]  /*1180*/  EXIT ;  /* 0x000000000000794d */ /* 0x000fea0003800000 */
.L_x_1:
[----:B------:R-:W-:-:S00]  /*1190*/  BRA `(.L_x_1) ;  /* 0xfffffffc00fc7947 */ /* 0x000fc0000383ffff */
[----:B------:R-:W-:-:S00]  /*11a0*/  NOP ;  /* 0x0000000000007918 */ /* 0x000fc00000000000 */
        /* <DEDUP_REMOVED lines=13> */
.L_x_2:


//--------------------- .nv.shared.reserved.0     --------------------------
	.section	.nv.shared.reserved.0,"aw",@nobits
	.weak		__nv_reservedSMEM_offset_0_alias
	.size		__nv_reservedSMEM_offset_0_alias, 0, 64
	.other		__nv_reservedSMEM_offset_0_alias,@"STO_CUDA_RESERVED_SHARED STV_DEFAULT"
__nv_reservedSMEM_offset_0_alias:
	.zero		0
	.zero		64


//--------------------- .nv.constant0._Z12calculate_piPKfPi --------------------------
	.section	.nv.constant0._Z12calculate_piPKfPi,"a",@progbits
	.sectionflags	@""
	.align	4
.nv.constant0._Z12calculate_piPKfPi:
	.zero		912


//--------------------- SYMBOLS --------------------------

	.type		.nv.reservedSmem.offset0,@object
	.size		.nv.reservedSmem.offset0,0x4
